	.headerflags	@"EF_CUDA_TEXMODE_UNIFIED EF_CUDA_64BIT_ADDRESS EF_CUDA_ACCELERATORS EF_CUDA_SM90 EF_CUDA_VIRTUAL_SM(EF_CUDA_SM90)"
	.elftype	@"ET_EXEC"


//--------------------- .nv.info                  --------------------------
	.section	.nv.info,"",@"SHT_CUDA_INFO"
	.align	4


	//----- nvinfo : EIATTR_REGCOUNT
	.align		4
        /*0000*/ 	.byte	0x04, 0x2f
        /*0002*/ 	.short	(.L_1 - .L_0)
	.align		4
.L_0:
        /*0004*/ 	.word	index@(triton_poi_fused_convolution_2)
        /*0008*/ 	.word	0x00000020


	//----- nvinfo : EIATTR_MIN_STACK_SIZE
	.align		4
.L_1:
        /*000c*/ 	.byte	0x04, 0x12
        /*000e*/ 	.short	(.L_3 - .L_2)
	.align		4
.L_2:
        /*0010*/ 	.word	index@(triton_poi_fused_convolution_2)
        /*0014*/ 	.word	0x00000000


	//----- nvinfo : EIATTR_FRAME_SIZE
	.align		4
.L_3:
        /*0018*/ 	.byte	0x04, 0x11
        /*001a*/ 	.short	(.L_5 - .L_4)
	.align		4
.L_4:
        /*001c*/ 	.word	index@(triton_poi_fused_convolution_2)
        /*0020*/ 	.word	0x00000000


	//----- nvinfo : EIATTR_MIN_STACK_SIZE
	.align		4
.L_5:
        /*0024*/ 	.byte	0x04, 0x12
        /*0026*/ 	.short	(.L_7 - .L_6)
	.align		4
.L_6:
        /*0028*/ 	.word	index@(triton_poi_fused_convolution_2)
        /*002c*/ 	.word	0x00000000
.L_7:


//--------------------- .nv.info.triton_poi_fused_convolution_2 --------------------------
	.section	.nv.info.triton_poi_fused_convolution_2,"",@"SHT_CUDA_INFO"
	.sectionflags	@""
	.align	4


	//----- nvinfo : EIATTR_CUDA_API_VERSION
	.align		4
        /*0000*/ 	.byte	0x04, 0x37
        /*0002*/ 	.short	(.L_9 - .L_8)
.L_8:
        /*0004*/ 	.word	0x0000007c


	//----- nvinfo : EIATTR_KPARAM_INFO
	.align		4
.L_9:
        /*0008*/ 	.byte	0x04, 0x17
        /*000a*/ 	.short	(.L_11 - .L_10)
.L_10:
        /*000c*/ 	.word	0x00000000
        /*0010*/ 	.short	0x0004
        /*0012*/ 	.short	0x001c
        /*0014*/ 	.byte	0x00, 0xf0, 0x11, 0x00


	//----- nvinfo : EIATTR_KPARAM_INFO
	.align		4
.L_11:
        /*0018*/ 	.byte	0x04, 0x17
        /*001a*/ 	.short	(.L_13 - .L_12)
.L_12:
        /*001c*/ 	.word	0x00000000
        /*0020*/ 	.short	0x0003
        /*0022*/ 	.short	0x0018
        /*0024*/ 	.byte	0x00, 0xf0, 0x11, 0x00


	//----- nvinfo : EIATTR_KPARAM_INFO
	.align		4
.L_13:
        /*0028*/ 	.byte	0x04, 0x17
        /*002a*/ 	.short	(.L_15 - .L_14)
.L_14:
        /*002c*/ 	.word	0x00000000
        /*0030*/ 	.short	0x0002
        /*0032*/ 	.short	0x0010
        /*0034*/ 	.byte	0x00, 0xf4, 0x21, 0x00


	//----- nvinfo : EIATTR_KPARAM_INFO
	.align		4
.L_15:
        /*0038*/ 	.byte	0x04, 0x17
        /*003a*/ 	.short	(.L_17 - .L_16)
.L_16:
        /*003c*/ 	.word	0x00000000
        /*0040*/ 	.short	0x0001
        /*0042*/ 	.short	0x0008
        /*0044*/ 	.byte	0x00, 0xf4, 0x21, 0x00


	//----- nvinfo : EIATTR_KPARAM_INFO
	.align		4
.L_17:
        /*0048*/ 	.byte	0x04, 0x17
        /*004a*/ 	.short	(.L_19 - .L_18)
.L_18:
        /*004c*/ 	.word	0x00000000
        /*0050*/ 	.short	0x0000
        /*0052*/ 	.short	0x0000
        /*0054*/ 	.byte	0x00, 0xf4, 0x21, 0x00


	//----- nvinfo : EIATTR_SPARSE_MMA_MASK
	.align		4
.L_19:
        /*0058*/ 	.byte	0x03, 0x50
        /*005a*/ 	.short	0x0000


	//----- nvinfo : EIATTR_MAXREG_COUNT
	.align		4
        /*005c*/ 	.byte	0x03, 0x1b
        /*005e*/ 	.short	0x00ff


	//----- nvinfo : EIATTR_EXIT_INSTR_OFFSETS
	.align		4
        /*0060*/ 	.byte	0x04, 0x1c
        /*0062*/ 	.short	(.L_21 - .L_20)


	//   ....[0]....
.L_20:
        /*0064*/ 	.word	0x00000900


	//----- nvinfo : EIATTR_REQNTID
	.align		4
.L_21:
        /*0068*/ 	.byte	0x04, 0x10
        /*006a*/ 	.short	(.L_23 - .L_22)
.L_22:
        /*006c*/ 	.word	0x00000100
        /*0070*/ 	.word	0x00000001
        /*0074*/ 	.word	0x00000001


	//----- nvinfo : EIATTR_CBANK_PARAM_SIZE
	.align		4
.L_23:
        /*0078*/ 	.byte	0x03, 0x19
        /*007a*/ 	.short	0x0020


	//----- nvinfo : EIATTR_PARAM_CBANK
	.align		4
        /*007c*/ 	.byte	0x04, 0x0a
        /*007e*/ 	.short	(.L_25 - .L_24)
	.align		4
.L_24:
        /*0080*/ 	.word	index@(.nv.constant0.triton_poi_fused_convolution_2)
        /*0084*/ 	.short	0x0210
        /*0086*/ 	.short	0x0020


	//----- nvinfo : EIATTR_SW_WAR
	.align		4
.L_25:
        /*0088*/ 	.byte	0x04, 0x36
        /*008a*/ 	.short	(.L_27 - .L_26)
.L_26:
        /*008c*/ 	.word	0x00000008
.L_27:


//--------------------- .nv.callgraph             --------------------------
	.section	.nv.callgraph,"",@"SHT_CUDA_CALLGRAPH"
	.align	4
	.sectionentsize	8
	.align		4
        /*0000*/ 	.word	0x00000000
	.align		4
        /*0004*/ 	.word	0xffffffff
	.align		4
        /*0008*/ 	.word	0x00000000
	.align		4
        /*000c*/ 	.word	0xfffffffe
	.align		4
        /*0010*/ 	.word	0x00000000
	.align		4
        /*0014*/ 	.word	0xfffffffd
	.align		4
        /*0018*/ 	.word	0x00000000
	.align		4
        /*001c*/ 	.word	0xfffffffc


//--------------------- .text.triton_poi_fused_convolution_2 --------------------------
	.section	.text.triton_poi_fused_convolution_2,"ax",@progbits
	.sectionflags	@"SHF_BARRIERS=1"
	.align	128
        .global         triton_poi_fused_convolution_2
        .type           triton_poi_fused_convolution_2,@function
        .size           triton_poi_fused_convolution_2,(.L_x_1 - triton_poi_fused_convolution_2)
        .other          triton_poi_fused_convolution_2,@"STO_CUDA_ENTRY STV_DEFAULT"
triton_poi_fused_convolution_2:
.text.triton_poi_fused_convolution_2:
[----:B------:R-:W-:Y:S01]  /*0000*/  LDC R1, c[0x0][0x28] ;  /* 0x00000a00ff017b82 */ /* 0x000fe20000000800 */
[----:B------:R-:W1:Y:S01]  /*0010*/  S2R R0, SR_CTAID.Y ;  /* 0x0000000000007919 */ /* 0x000e620000002600 */
[----:B------:R-:W2:Y:S01]  /*0020*/  S2R R17, SR_TID.X ;  /* 0x0000000000117919 */ /* 0x000ea20000002100 */
[----:B------:R-:W3:Y:S05]  /*0030*/  S2R R2, SR_CTAID.X ;  /* 0x0000000000027919 */ /* 0x000eea0000002500 */
[----:B------:R-:W4:Y:S08]  /*0040*/  S2UR UR5, SR_CgaCtaId ;  /* 0x00000000000579c3 */ /* 0x000f300000008800 */
[----:B------:R-:W5:Y:S01]  /*0050*/  LDC.64 R4, c[0x0][0x218] ;  /* 0x00008600ff047b82 */ /* 0x000f620000000a00 */
[----:B------:R-:W-:-:S07]  /*0060*/  ULDC.64 UR6, c[0x0][0x208] ;  /* 0x0000820000067ab9 */ /* 0x000fce0000000a00 */
[----:B------:R-:W5:Y:S01]  /*0070*/  LDC.64 R20, c[0x0][0x210] ;  /* 0x00008400ff147b82 */ /* 0x000f620000000a00 */
[----:B-1----:R-:W-:Y:S01]  /*0080*/  IMAD.SHL.U32 R24, R0, 0x40, RZ ;  /* 0x0000004000187824 */ /* 0x002fe200078e00ff */
[----:B------:R-:W-:Y:S01]  /*0090*/  SHF.R.S32.HI R7, RZ, 0x19, R0 ;  /* 0x00000019ff077819 */ /* 0x000fe20000011400 */
[----:B--2---:R-:W-:-:S03]  /*00a0*/  IMAD.SHL.U32 R3, R17, 0x4, RZ ;  /* 0x0000000411037824 */ /* 0x004fc600078e00ff */
[----:B------:R-:W-:Y:S02]  /*00b0*/  SGXT R7, R7, 0x1 ;  /* 0x000000010707781a */ /* 0x000fe40000000200 */
[----:B------:R-:W-:Y:S02]  /*00c0*/  SHF.R.U32.HI R6, RZ, 0x4, R17 ;  /* 0x00000004ff067819 */ /* 0x000fe40000011611 */
[----:B------:R-:W-:-:S04]  /*00d0*/  LOP3.LUT R0, R24, 0x3c, R3, 0xf8, !PT ;  /* 0x0000003c18007812 */ /* 0x000fc800078ef803 */
[----:B------:R-:W-:-:S04]  /*00e0*/  LEA.HI R7, R7, R0, RZ, 0x8 ;  /* 0x0000000007077211 */ /* 0x000fc800078f40ff */
[C---:B------:R-:W-:Y:S01]  /*00f0*/  LOP3.LUT R9, R7.reuse, 0xffffff00, RZ, 0xc0, !PT ;  /* 0xffffff0007097812 */ /* 0x040fe200078ec0ff */
[----:B------:R-:W-:-:S03]  /*0100*/  IMAD.SHL.U32 R7, R7, 0x1000, RZ ;  /* 0x0000100007077824 */ /* 0x000fc600078e00ff */
[----:B------:R-:W-:Y:S01]  /*0110*/  IADD3 R9, R0, -R9, RZ ;  /* 0x8000000900097210 */ /* 0x000fe20007ffe0ff */
[----:B---3--:R-:W-:Y:S01]  /*0120*/  IMAD.SHL.U32 R0, R2, 0x40, RZ ;  /* 0x0000004002007824 */ /* 0x008fe200078e00ff */
[----:B------:R-:W-:Y:S02]  /*0130*/  SGXT.U32 R2, R6, 0x4 ;  /* 0x000000040602781a */ /* 0x000fe40000000000 */
[----:B------:R-:W-:Y:S01]  /*0140*/  LOP3.LUT R16, R7, 0xfff00000, RZ, 0xc0, !PT ;  /* 0xfff0000007107812 */ /* 0x000fe200078ec0ff */
[----:B------:R-:W-:Y:S01]  /*0150*/  IMAD.SHL.U32 R17, R17, 0x100, RZ ;  /* 0x0000010011117824 */ /* 0x000fe200078e00ff */
[----:B------:R-:W-:Y:S01]  /*0160*/  UMOV UR4, 0x400 ;  /* 0x0000040000047882 */ /* 0x000fe20000000000 */
[----:B------:R-:W-:Y:S01]  /*0170*/  LOP3.LUT R7, R0, R2, RZ, 0xfc, !PT ;  /* 0x0000000200077212 */ /* 0x000fe200078efcff */
[----:B----4-:R-:W-:Y:S01]  /*0180*/  UPRMT UR4, UR5, 0x654, UR4 ;  /* 0x0000065405047896 */ /* 0x010fe20008000004 */
[----:B------:R-:W-:Y:S01]  /*0190*/  IMAD.IADD R16, R9, 0x1, R16 ;  /* 0x0000000109107824 */ /* 0x000fe200078e0210 */
[----:B------:R-:W-:Y:S01]  /*01a0*/  LOP3.LUT R17, R17, 0xf00, RZ, 0xc0, !PT ;  /* 0x00000f0011117812 */ /* 0x000fe200078ec0ff */
[----:B-----5:R-:W-:-:S04]  /*01b0*/  IMAD.WIDE R4, R9, 0x4, R4 ;  /* 0x0000000409047825 */ /* 0x020fc800078e0204 */
[----:B------:R-:W-:Y:S01]  /*01c0*/  IMAD R7, R7, 0x100, R16 ;  /* 0x0000010007077824 */ /* 0x000fe200078e0210 */
[C---:B------:R-:W-:Y:S02]  /*01d0*/  LOP3.LUT R28, R17.reuse, R2, RZ, 0xfc, !PT ;  /* 0x00000002111c7212 */ /* 0x040fe400078efcff */
[----:B------:R-:W-:Y:S01]  /*01e0*/  LOP3.LUT R18, R17, 0x40, RZ, 0xfc, !PT ;  /* 0x0000004011127812 */ /* 0x000fe200078efcff */
[----:B0-----:R-:W-:Y:S01]  /*01f0*/  IMAD.WIDE R8, R7, 0x4, R20 ;  /* 0x0000000407087825 */ /* 0x001fe200078e0214 */
[C---:B------:R-:W-:Y:S01]  /*0200*/  LOP3.LUT R22, R17.reuse, 0x80, RZ, 0xfc, !PT ;  /* 0x0000008011167812 */ /* 0x040fe200078efcff */
[----:B------:R-:W2:Y:S01]  /*0210*/  LDG.E.EL.128 R4, desc[UR6][R4.64] ;  /* 0x0000000604047981 */ /* 0x000ea2000c2e1d00 */
[C---:B------:R-:W-:Y:S02]  /*0220*/  LEA.HI R29, R17.reuse, UR4, RZ, 0x1c ;  /* 0x00000004111d7c11 */ /* 0x040fe4000f8fe0ff */
[----:B------:R-:W-:Y:S01]  /*0230*/  LOP3.LUT R17, R17, 0xc0, RZ, 0xfc, !PT ;  /* 0x000000c011117812 */ /* 0x000fe200078efcff */
[----:B------:R-:W2:Y:S01]  /*0240*/  LDG.E.EL.128 R8, desc[UR6][R8.64] ;  /* 0x0000000608087981 */ /* 0x000ea2000c2e1d00 */
[----:B------:R-:W-:-:S02]  /*0250*/  LOP3.LUT R13, R0, 0x10, R2, 0xfe, !PT ;  /* 0x00000010000d7812 */ /* 0x000fc400078efe02 */
[----:B------:R-:W-:Y:S02]  /*0260*/  LEA.HI R19, R18, UR4, RZ, 0x1c ;  /* 0x0000000412137c11 */ /* 0x000fe4000f8fe0ff */
[----:B------:R-:W-:Y:S02]  /*0270*/  LEA.HI R23, R17, UR4, RZ, 0x1c ;  /* 0x0000000411177c11 */ /* 0x000fe4000f8fe0ff */
[----:B------:R-:W-:Y:S02]  /*0280*/  LOP3.LUT R17, R0, 0x20, R2, 0xfe, !PT ;  /* 0x0000002000117812 */ /* 0x000fe400078efe02 */
[-C--:B------:R-:W-:Y:S02]  /*0290*/  LEA R13, R13, R16.reuse, 0x8 ;  /* 0x000000100d0d7211 */ /* 0x080fe400078e40ff */
[----:B------:R-:W-:Y:S02]  /*02a0*/  LEA.HI R27, R22, UR4, RZ, 0x1c ;  /* 0x00000004161b7c11 */ /* 0x000fe4000f8fe0ff */
[----:B------:R-:W-:Y:S01]  /*02b0*/  LEA R26, R28, R19, 0x2 ;  /* 0x000000131c1a7211 */ /* 0x000fe200078e10ff */
[----:B------:R-:W-:Y:S01]  /*02c0*/  IMAD.WIDE R12, R13, 0x4, R20 ;  /* 0x000000040d0c7825 */ /* 0x000fe200078e0214 */
[----:B------:R-:W-:-:S02]  /*02d0*/  LEA R19, R17, R16, 0x8 ;  /* 0x0000001011137211 */ /* 0x000fc400078e40ff */
[----:B------:R-:W-:Y:S01]  /*02e0*/  LOP3.LUT R17, R0, 0x30, R2, 0xfe, !PT ;  /* 0x0000003000117812 */ /* 0x000fe200078efe02 */
[C---:B------:R-:W-:Y:S02]  /*02f0*/  IMAD R29, R28.reuse, 0x4, R29 ;  /* 0x000000041c1d7824 */ /* 0x040fe400078e021d */
[C---:B------:R-:W-:Y:S01]  /*0300*/  IMAD R27, R28.reuse, 0x4, R27 ;  /* 0x000000041c1b7824 */ /* 0x040fe200078e021b */
[----:B------:R-:W3:Y:S01]  /*0310*/  LDG.E.EL.128 R12, desc[UR6][R12.64] ;  /* 0x000000060c0c7981 */ /* 0x000ee2000c2e1d00 */
[----:B------:R-:W-:Y:S02]  /*0320*/  IMAD R28, R28, 0x4, R23 ;  /* 0x000000041c1c7824 */ /* 0x000fe400078e0217 */
[----:B------:R-:W-:Y:S02]  /*0330*/  IMAD R23, R17, 0x100, R16 ;  /* 0x0000010011177824 */ /* 0x000fe400078e0210 */
[----:B------:R-:W-:-:S04]  /*0340*/  IMAD.WIDE R16, R19, 0x4, R20 ;  /* 0x0000000413107825 */ /* 0x000fc800078e0214 */
[----:B------:R-:W-:Y:S02]  /*0350*/  IMAD.WIDE R20, R23, 0x4, R20 ;  /* 0x0000000417147825 */ /* 0x000fe400078e0214 */
[----:B------:R-:W4:Y:S04]  /*0360*/  LDG.E.EL.128 R16, desc[UR6][R16.64] ;  /* 0x0000000610107981 */ /* 0x000f28000c2e1d00 */
[----:B------:R-:W5:Y:S01]  /*0370*/  LDG.E.EL.128 R20, desc[UR6][R20.64] ;  /* 0x0000000614147981 */ /* 0x000f62000c2e1d00 */
[----:B--2---:R-:W-:Y:S01]  /*0380*/  FADD R25, R8, R4 ;  /* 0x0000000408197221 */ /* 0x004fe20000000000 */
[----:B------:R-:W-:Y:S01]  /*0390*/  FADD R9, R9, R5 ;  /* 0x0000000509097221 */ /* 0x000fe20000000000 */
[----:B------:R-:W0:Y:S01]  /*03a0*/  S2R R8, SR_TID.X ;  /* 0x0000000000087919 */ /* 0x000e220000002100 */
[----:B------:R-:W-:Y:S01]  /*03b0*/  FADD R10, R10, R6 ;  /* 0x000000060a0a7221 */ /* 0x000fe20000000000 */
[----:B------:R-:W-:Y:S01]  /*03c0*/  FADD R11, R11, R7 ;  /* 0x000000070b0b7221 */ /* 0x000fe20000000000 */
[----:B------:R1:W-:Y:S04]  /*03d0*/  STS [R29], R25 ;  /* 0x000000191d007388 */ /* 0x0003e80000000800 */
[----:B------:R2:W-:Y:S04]  /*03e0*/  STS [R26+0x100], R9 ;  /* 0x000100091a007388 */ /* 0x0005e80000000800 */
[----:B------:R2:W-:Y:S01]  /*03f0*/  STS [R27+0x200], R10 ;  /* 0x0002000a1b007388 */ /* 0x0005e20000000800 */
[----:B-1----:R-:W-:-:S03]  /*0400*/  LOP3.LUT R25, R3, 0x3fc, RZ, 0xc0, !PT ;  /* 0x000003fc03197812 */ /* 0x002fc600078ec0ff */
[----:B------:R1:W-:Y:S01]  /*0410*/  STS [R28+0x300], R11 ;  /* 0x0003000b1c007388 */ /* 0x0003e20000000800 */
[----:B---3--:R-:W-:Y:S01]  /*0420*/  FADD R12, R12, R4 ;  /* 0x000000040c0c7221 */ /* 0x008fe20000000000 */
[----:B------:R-:W-:Y:S01]  /*0430*/  FADD R13, R13, R5 ;  /* 0x000000050d0d7221 */ /* 0x000fe20000000000 */
[----:B------:R-:W-:Y:S01]  /*0440*/  FADD R14, R14, R6 ;  /* 0x000000060e0e7221 */ /* 0x000fe20000000000 */
[----:B--2---:R-:W-:Y:S01]  /*0450*/  FADD R9, R15, R7 ;  /* 0x000000070f097221 */ /* 0x004fe20000000000 */
[C---:B------:R-:W-:Y:S01]  /*0460*/  LOP3.LUT R10, R25.reuse, 0x400, RZ, 0xfc, !PT ;  /* 0x00000400190a7812 */ /* 0x040fe200078efcff */
[----:B------:R2:W-:Y:S01]  /*0470*/  STS [R29+0x40], R12 ;  /* 0x0000400c1d007388 */ /* 0x0005e20000000800 */
[C---:B------:R-:W-:Y:S02]  /*0480*/  LOP3.LUT R15, R25.reuse, 0xc00, RZ, 0xfc, !PT ;  /* 0x00000c00190f7812 */ /* 0x040fe400078efcff */
[----:B-1----:R-:W-:Y:S01]  /*0490*/  LOP3.LUT R11, R25, 0x800, RZ, 0xfc, !PT ;  /* 0x00000800190b7812 */ /* 0x002fe200078efcff */
[----:B------:R-:W-:Y:S01]  /*04a0*/  STS [R26+0x140], R13 ;  /* 0x0001400d1a007388 */ /* 0x000fe20000000800 */
[----:B------:R-:W-:Y:S01]  /*04b0*/  SHF.R.U32.HI R10, RZ, 0x4, R10 ;  /* 0x00000004ff0a7819 */ /* 0x000fe2000001160a */
[----:B----4-:R-:W-:Y:S01]  /*04c0*/  FADD R16, R16, R4 ;  /* 0x0000000410107221 */ /* 0x010fe20000000000 */
[----:B------:R-:W-:Y:S01]  /*04d0*/  FADD R17, R17, R5 ;  /* 0x0000000511117221 */ /* 0x000fe20000000000 */
[----:B------:R-:W-:Y:S01]  /*04e0*/  FADD R18, R18, R6 ;  /* 0x0000000612127221 */ /* 0x000fe20000000000 */
[----:B------:R1:W-:Y:S01]  /*04f0*/  STS [R27+0x240], R14 ;  /* 0x0002400e1b007388 */ /* 0x0003e20000000800 */
[----:B------:R-:W-:Y:S01]  /*0500*/  FADD R19, R19, R7 ;  /* 0x0000000713137221 */ /* 0x000fe20000000000 */
[----:B-----5:R-:W-:Y:S01]  /*0510*/  FADD R20, R20, R4 ;  /* 0x0000000414147221 */ /* 0x020fe20000000000 */
[----:B------:R-:W-:Y:S01]  /*0520*/  FADD R21, R21, R5 ;  /* 0x0000000515157221 */ /* 0x000fe20000000000 */
[----:B------:R-:W-:Y:S01]  /*0530*/  STS [R28+0x340], R9 ;  /* 0x000340091c007388 */ /* 0x000fe20000000800 */
[----:B------:R-:W-:Y:S01]  /*0540*/  FADD R22, R22, R6 ;  /* 0x0000000616167221 */ /* 0x000fe20000000000 */
[----:B------:R-:W-:Y:S01]  /*0550*/  FADD R23, R23, R7 ;  /* 0x0000000717177221 */ /* 0x000fe20000000000 */
[----:B0-----:R-:W-:Y:S01]  /*0560*/  SHF.R.U32.HI R8, RZ, 0x2, R8 ;  /* 0x00000002ff087819 */ /* 0x001fe20000011608 */
[----:B------:R-:W-:Y:S01]  /*0570*/  STS [R29+0x80], R16 ;  /* 0x000080101d007388 */ /* 0x000fe20000000800 */
[----:B------:R-:W-:-:S02]  /*0580*/  SHF.R.U32.HI R11, RZ, 0x4, R11 ;  /* 0x00000004ff0b7819 */ /* 0x000fc4000001160b */
[----:B------:R-:W-:Y:S01]  /*0590*/  SHF.R.U32.HI R15, RZ, 0x4, R15 ;  /* 0x00000004ff0f7819 */ /* 0x000fe2000001160f */
[----:B------:R-:W-:Y:S01]  /*05a0*/  STS [R26+0x180], R17 ;  /* 0x000180111a007388 */ /* 0x000fe20000000800 */
[----:B------:R-:W-:Y:S02]  /*05b0*/  LOP3.LUT R8, R8, 0x3c, RZ, 0xc0, !PT ;  /* 0x0000003c08087812 */ /* 0x000fe400078ec0ff */
[----:B------:R-:W-:Y:S01]  /*05c0*/  LOP3.LUT R10, R10, 0x7c, RZ, 0xc0, !PT ;  /* 0x0000007c0a0a7812 */ /* 0x000fe200078ec0ff */
[----:B------:R-:W-:Y:S01]  /*05d0*/  STS [R27+0x280], R18 ;  /* 0x000280121b007388 */ /* 0x000fe20000000800 */
[----:B------:R-:W-:Y:S01]  /*05e0*/  LOP3.LUT R11, R11, 0xbc, RZ, 0xc0, !PT ;  /* 0x000000bc0b0b7812 */ /* 0x000fe200078ec0ff */
[----:B------:R-:W-:Y:S01]  /*05f0*/  VIADD R8, R8, UR4 ;  /* 0x0000000408087c36 */ /* 0x000fe20008000000 */
[----:B------:R-:W-:Y:S01]  /*0600*/  LOP3.LUT R15, R15, 0xfc, RZ, 0xc0, !PT ;  /* 0x000000fc0f0f7812 */ /* 0x000fe200078ec0ff */
[----:B------:R-:W-:Y:S01]  /*0610*/  STS [R28+0x380], R19 ;  /* 0x000380131c007388 */ /* 0x000fe20000000800 */
[----:B------:R-:W-:Y:S01]  /*0620*/  IADD3 R10, R10, UR4, RZ ;  /* 0x000000040a0a7c10 */ /* 0x000fe2000fffe0ff */
[----:B--2---:R-:W-:Y:S01]  /*0630*/  VIADD R12, R11, UR4 ;  /* 0x000000040b0c7c36 */ /* 0x004fe20008000000 */
[----:B------:R-:W-:Y:S01]  /*0640*/  LEA R8, R25, R8, 0x2 ;  /* 0x0000000819087211 */ /* 0x000fe200078e10ff */
[----:B------:R-:W-:Y:S01]  /*0650*/  STS [R29+0xc0], R20 ;  /* 0x0000c0141d007388 */ /* 0x000fe20000000800 */
[----:B-1----:R-:W-:-:S02]  /*0660*/  VIADD R14, R15, UR4 ;  /* 0x000000040f0e7c36 */ /* 0x002fc40008000000 */
[C---:B------:R-:W-:Y:S01]  /*0670*/  IMAD R11, R25.reuse, 0x4, R10 ;  /* 0x00000004190b7824 */ /* 0x040fe200078e020a */
[----:B------:R0:W-:Y:S01]  /*0680*/  STS [R26+0x1c0], R21 ;  /* 0x0001c0151a007388 */ /* 0x0001e20000000800 */
[C---:B------:R-:W-:Y:S01]  /*0690*/  IMAD R15, R25.reuse, 0x4, R12 ;  /* 0x00000004190f7824 */ /* 0x040fe200078e020c */
[----:B------:R-:W-:Y:S02]  /*06a0*/  LEA R25, R25, R14, 0x2 ;  /* 0x0000000e19197211 */ /* 0x000fe400078e10ff */
[----:B------:R1:W-:Y:S04]  /*06b0*/  STS [R27+0x2c0], R22 ;  /* 0x0002c0161b007388 */ /* 0x0003e80000000800 */
[----:B------:R2:W-:Y:S01]  /*06c0*/  STS [R28+0x3c0], R23 ;  /* 0x0003c0171c007388 */ /* 0x0005e20000000800 */
[----:B0-----:R-:W0:Y:S08]  /*06d0*/  LDC.64 R20, c[0x0][0x220] ;  /* 0x00008800ff147b82 */ /* 0x001e300000000a00 */
[----:B------:R-:W-:Y:S01]  /*06e0*/  BAR.SYNC.DEFER_BLOCKING 0x0 ;  /* 0x0000000000007b1d */ /* 0x000fe20000010000 */
[----:B-1----:R-:W-:-:S02]  /*06f0*/  LOP3.LUT R22, R24, 0x20, R2, 0xfe, !PT ;  /* 0x0000002018167812 */ /* 0x002fc400078efe02 */
[----:B--2---:R-:W-:Y:S02]  /*0700*/  LOP3.LUT R23, R0, 0x3c, R3, 0xf8, !PT ;  /* 0x0000003c00177812 */ /* 0x004fe400078ef803 */
[----:B------:R-:W-:Y:S02]  /*0710*/  LOP3.LUT R0, R24, R2, RZ, 0xfc, !PT ;  /* 0x0000000218007212 */ /* 0x000fe400078efcff */
[----:B------:R-:W-:Y:S02]  /*0720*/  LOP3.LUT R3, R24, 0x10, R2, 0xfe, !PT ;  /* 0x0000001018037812 */ /* 0x000fe400078efe02 */
[----:B------:R-:W-:Y:S01]  /*0730*/  LOP3.LUT R2, R24, 0x30, R2, 0xfe, !PT ;  /* 0x0000003018027812 */ /* 0x000fe200078efe02 */
[--C-:B------:R-:W-:Y:S01]  /*0740*/  IMAD R27, R0, 0x1000, R23.reuse ;  /* 0x00001000001b7824 */ /* 0x100fe200078e0217 */
[----:B------:R-:W-:Y:S01]  /*0750*/  LEA R24, R22, R23, 0xc ;  /* 0x0000001716187211 */ /* 0x000fe200078e60ff */
[--C-:B------:R-:W-:Y:S02]  /*0760*/  IMAD R29, R3, 0x1000, R23.reuse ;  /* 0x00001000031d7824 */ /* 0x100fe400078e0217 */
[----:B------:R-:W-:-:S02]  /*0770*/  IMAD R0, R2, 0x1000, R23 ;  /* 0x0000100002007824 */ /* 0x000fc400078e0217 */
[--C-:B0-----:R-:W-:Y:S01]  /*0780*/  IMAD.WIDE R2, R27, 0x4, R20.reuse ;  /* 0x000000041b027825 */ /* 0x101fe200078e0214 */
[----:B------:R-:W-:Y:S03]  /*0790*/  LDS R4, [R8] ;  /* 0x0000000008047984 */ /* 0x000fe60000000800 */
[--C-:B------:R-:W-:Y:S01]  /*07a0*/  IMAD.WIDE R22, R29, 0x4, R20.reuse ;  /* 0x000000041d167825 */ /* 0x100fe200078e0214 */
[----:B------:R-:W-:Y:S04]  /*07b0*/  LDS R5, [R8+0x4] ;  /* 0x0000040008057984 */ /* 0x000fe80000000800 */
[----:B------:R-:W-:Y:S04]  /*07c0*/  LDS R6, [R8+0x8] ;  /* 0x0000080008067984 */ /* 0x000fe80000000800 */
[----:B------:R-:W0:Y:S04]  /*07d0*/  LDS R7, [R8+0xc] ;  /* 0x00000c0008077984 */ /* 0x000e280000000800 */
[----:B------:R-:W-:Y:S04]  /*07e0*/  LDS R8, [R11+0x1000] ;  /* 0x001000000b087984 */ /* 0x000fe80000000800 */
[----:B------:R-:W-:Y:S04]  /*07f0*/  LDS R9, [R11+0x1004] ;  /* 0x001004000b097984 */ /* 0x000fe80000000800 */
[----:B------:R-:W-:Y:S04]  /*0800*/  LDS R10, [R11+0x1008] ;  /* 0x001008000b0a7984 */ /* 0x000fe80000000800 */
[----:B------:R-:W1:Y:S04]  /*0810*/  LDS R11, [R11+0x100c] ;  /* 0x00100c000b0b7984 */ /* 0x000e680000000800 */
[----:B------:R-:W-:Y:S04]  /*0820*/  LDS R12, [R15+0x2000] ;  /* 0x002000000f0c7984 */ /* 0x000fe80000000800 */
[----:B------:R-:W-:Y:S04]  /*0830*/  LDS R13, [R15+0x2004] ;  /* 0x002004000f0d7984 */ /* 0x000fe80000000800 */
[----:B------:R-:W-:Y:S04]  /*0840*/  LDS R14, [R15+0x2008] ;  /* 0x002008000f0e7984 */ /* 0x000fe80000000800 */
[----:B------:R-:W2:Y:S04]  /*0850*/  LDS R15, [R15+0x200c] ;  /* 0x00200c000f0f7984 */ /* 0x000ea80000000800 */
[----:B------:R-:W-:Y:S04]  /*0860*/  LDS R16, [R25+0x3000] ;  /* 0x0030000019107984 */ /* 0x000fe80000000800 */
[----:B------:R-:W-:Y:S04]  /*0870*/  LDS R17, [R25+0x3004] ;  /* 0x0030040019117984 */ /* 0x000fe80000000800 */
[----:B------:R-:W-:Y:S04]  /*0880*/  LDS R18, [R25+0x3008] ;  /* 0x0030080019127984 */ /* 0x000fe80000000800 */
[----:B------:R3:W4:Y:S04]  /*0890*/  LDS R19, [R25+0x300c] ;  /* 0x00300c0019137984 */ /* 0x0007280000000800 */
[----:B0-----:R-:W-:Y:S01]  /*08a0*/  STG.E.128 desc[UR6][R2.64], R4 ;  /* 0x0000000402007986 */ /* 0x001fe2000c101d06 */
[----:B---3--:R-:W-:-:S03]  /*08b0*/  IMAD.WIDE R24, R24, 0x4, R20 ;  /* 0x0000000418187825 */ /* 0x008fc600078e0214 */
[----:B-1----:R-:W-:Y:S01]  /*08c0*/  STG.E.128 desc[UR6][R22.64], R8 ;  /* 0x0000000816007986 */ /* 0x002fe2000c101d06 */
[----:B------:R-:W-:-:S03]  /*08d0*/  IMAD.WIDE R20, R0, 0x4, R20 ;  /* 0x0000000400147825 */ /* 0x000fc600078e0214 */
[----:B--2---:R-:W-:Y:S04]  /*08e0*/  STG.E.128 desc[UR6][R24.64], R12 ;  /* 0x0000000c18007986 */ /* 0x004fe8000c101d06 */
[----:B----4-:R-:W-:Y:S01]  /*08f0*/  STG.E.128 desc[UR6][R20.64], R16 ;  /* 0x0000001014007986 */ /* 0x010fe2000c101d06 */
[----:B------:R-:W-:Y:S05]  /*0900*/  EXIT ;  /* 0x000000000000794d */ /* 0x000fea0003800000 */
.L_x_0:
[----:B------:R-:W-:-:S00]  /*0910*/  BRA `(.L_x_0) ;  /* 0xfffffffc00fc7947 */ /* 0x000fc0000383ffff */
[----:B------:R-:W-:-:S00]  /*0920*/  NOP ;  /* 0x0000000000007918 */ /* 0x000fc00000000000 */
        /* <DEDUP_REMOVED lines=13> */
.L_x_1:


//--------------------- .nv.shared.triton_poi_fused_convolution_2 --------------------------
	.section	.nv.shared.triton_poi_fused_convolution_2,"aw",@nobits
	.sectionflags	@""
	.align	16
	.zero		1024


//--------------------- .nv.constant0.triton_poi_fused_convolution_2 --------------------------
	.section	.nv.constant0.triton_poi_fused_convolution_2,"a",@progbits
	.sectionflags	@""
	.align	4
.nv.constant0.triton_poi_fused_convolution_2:
	.zero		560
